	.headerflags	@"EF_CUDA_TEXMODE_UNIFIED EF_CUDA_64BIT_ADDRESS EF_CUDA_ACCELERATORS EF_CUDA_SM90 EF_CUDA_VIRTUAL_SM(EF_CUDA_SM90)"
	.elftype	@"ET_EXEC"


//--------------------- .nv.info                  --------------------------
	.section	.nv.info,"",@"SHT_CUDA_INFO"
	.align	4


	//----- nvinfo : EIATTR_REGCOUNT
	.align		4
        /*0000*/ 	.byte	0x04, 0x2f
        /*0002*/ 	.short	(.L_1 - .L_0)
	.align		4
.L_0:
        /*0004*/ 	.word	index@(triton_poi_fused_cat_convolution_16)
        /*0008*/ 	.word	0x0000001a


	//----- nvinfo : EIATTR_MIN_STACK_SIZE
	.align		4
.L_1:
        /*000c*/ 	.byte	0x04, 0x12
        /*000e*/ 	.short	(.L_3 - .L_2)
	.align		4
.L_2:
        /*0010*/ 	.word	index@(triton_poi_fused_cat_convolution_16)
        /*0014*/ 	.word	0x00000000


	//----- nvinfo : EIATTR_FRAME_SIZE
	.align		4
.L_3:
        /*0018*/ 	.byte	0x04, 0x11
        /*001a*/ 	.short	(.L_5 - .L_4)
	.align		4
.L_4:
        /*001c*/ 	.word	index@(triton_poi_fused_cat_convolution_16)
        /*0020*/ 	.word	0x00000000


	//----- nvinfo : EIATTR_MIN_STACK_SIZE
	.align		4
.L_5:
        /*0024*/ 	.byte	0x04, 0x12
        /*0026*/ 	.short	(.L_7 - .L_6)
	.align		4
.L_6:
        /*0028*/ 	.word	index@(triton_poi_fused_cat_convolution_16)
        /*002c*/ 	.word	0x00000000
.L_7:


//--------------------- .nv.info.triton_poi_fused_cat_convolution_16 --------------------------
	.section	.nv.info.triton_poi_fused_cat_convolution_16,"",@"SHT_CUDA_INFO"
	.sectionflags	@""
	.align	4


	//----- nvinfo : EIATTR_CUDA_API_VERSION
	.align		4
        /*0000*/ 	.byte	0x04, 0x37
        /*0002*/ 	.short	(.L_9 - .L_8)
.L_8:
        /*0004*/ 	.word	0x0000007c


	//----- nvinfo : EIATTR_KPARAM_INFO
	.align		4
.L_9:
        /*0008*/ 	.byte	0x04, 0x17
        /*000a*/ 	.short	(.L_11 - .L_10)
.L_10:
        /*000c*/ 	.word	0x00000000
        /*0010*/ 	.short	0x0007
        /*0012*/ 	.short	0x0034
        /*0014*/ 	.byte	0x00, 0xf0, 0x11, 0x00


	//----- nvinfo : EIATTR_KPARAM_INFO
	.align		4
.L_11:
        /*0018*/ 	.byte	0x04, 0x17
        /*001a*/ 	.short	(.L_13 - .L_12)
.L_12:
        /*001c*/ 	.word	0x00000000
        /*0020*/ 	.short	0x0006
        /*0022*/ 	.short	0x0030
        /*0024*/ 	.byte	0x00, 0xf0, 0x11, 0x00


	//----- nvinfo : EIATTR_KPARAM_INFO
	.align		4
.L_13:
        /*0028*/ 	.byte	0x04, 0x17
        /*002a*/ 	.short	(.L_15 - .L_14)
.L_14:
        /*002c*/ 	.word	0x00000000
        /*0030*/ 	.short	0x0005
        /*0032*/ 	.short	0x0028
        /*0034*/ 	.byte	0x00, 0xf4, 0x21, 0x00


	//----- nvinfo : EIATTR_KPARAM_INFO
	.align		4
.L_15:
        /*0038*/ 	.byte	0x04, 0x17
        /*003a*/ 	.short	(.L_17 - .L_16)
.L_16:
        /*003c*/ 	.word	0x00000000
        /*0040*/ 	.short	0x0004
        /*0042*/ 	.short	0x0020
        /*0044*/ 	.byte	0x00, 0xf4, 0x21, 0x00


	//----- nvinfo : EIATTR_KPARAM_INFO
	.align		4
.L_17:
        /*0048*/ 	.byte	0x04, 0x17
        /*004a*/ 	.short	(.L_19 - .L_18)
.L_18:
        /*004c*/ 	.word	0x00000000
        /*0050*/ 	.short	0x0003
        /*0052*/ 	.short	0x0018
        /*0054*/ 	.byte	0x00, 0xf4, 0x21, 0x00


	//----- nvinfo : EIATTR_KPARAM_INFO
	.align		4
.L_19:
        /*0058*/ 	.byte	0x04, 0x17
        /*005a*/ 	.short	(.L_21 - .L_20)
.L_20:
        /*005c*/ 	.word	0x00000000
        /*0060*/ 	.short	0x0002
        /*0062*/ 	.short	0x0010
        /*0064*/ 	.byte	0x00, 0xf4, 0x21, 0x00


	//----- nvinfo : EIATTR_KPARAM_INFO
	.align		4
.L_21:
        /*0068*/ 	.byte	0x04, 0x17
        /*006a*/ 	.short	(.L_23 - .L_22)
.L_22:
        /*006c*/ 	.word	0x00000000
        /*0070*/ 	.short	0x0001
        /*0072*/ 	.short	0x0008
        /*0074*/ 	.byte	0x00, 0xf4, 0x21, 0x00


	//----- nvinfo : EIATTR_KPARAM_INFO
	.align		4
.L_23:
        /*0078*/ 	.byte	0x04, 0x17
        /*007a*/ 	.short	(.L_25 - .L_24)
.L_24:
        /*007c*/ 	.word	0x00000000
        /*0080*/ 	.short	0x0000
        /*0082*/ 	.short	0x0000
        /*0084*/ 	.byte	0x00, 0xf4, 0x21, 0x00


	//----- nvinfo : EIATTR_SPARSE_MMA_MASK
	.align		4
.L_25:
        /*0088*/ 	.byte	0x03, 0x50
        /*008a*/ 	.short	0x0000


	//----- nvinfo : EIATTR_MAXREG_COUNT
	.align		4
        /*008c*/ 	.byte	0x03, 0x1b
        /*008e*/ 	.short	0x00ff


	//----- nvinfo : EIATTR_EXIT_INSTR_OFFSETS
	.align		4
        /*0090*/ 	.byte	0x04, 0x1c
        /*0092*/ 	.short	(.L_27 - .L_26)


	//   ....[0]....
.L_26:
        /*0094*/ 	.word	0x000006a0


	//   ....[1]....
        /*0098*/ 	.word	0x000006c0


	//----- nvinfo : EIATTR_REQNTID
	.align		4
.L_27:
        /*009c*/ 	.byte	0x04, 0x10
        /*009e*/ 	.short	(.L_29 - .L_28)
.L_28:
        /*00a0*/ 	.word	0x00000080
        /*00a4*/ 	.word	0x00000001
        /*00a8*/ 	.word	0x00000001


	//----- nvinfo : EIATTR_CBANK_PARAM_SIZE
	.align		4
.L_29:
        /*00ac*/ 	.byte	0x03, 0x19
        /*00ae*/ 	.short	0x0038


	//----- nvinfo : EIATTR_PARAM_CBANK
	.align		4
        /*00b0*/ 	.byte	0x04, 0x0a
        /*00b2*/ 	.short	(.L_31 - .L_30)
	.align		4
.L_30:
        /*00b4*/ 	.word	index@(.nv.constant0.triton_poi_fused_cat_convolution_16)
        /*00b8*/ 	.short	0x0210
        /*00ba*/ 	.short	0x0038


	//----- nvinfo : EIATTR_SW_WAR
	.align		4
.L_31:
        /*00bc*/ 	.byte	0x04, 0x36
        /*00be*/ 	.short	(.L_33 - .L_32)
.L_32:
        /*00c0*/ 	.word	0x00000008
.L_33:


//--------------------- .nv.callgraph             --------------------------
	.section	.nv.callgraph,"",@"SHT_CUDA_CALLGRAPH"
	.align	4
	.sectionentsize	8
	.align		4
        /*0000*/ 	.word	0x00000000
	.align		4
        /*0004*/ 	.word	0xffffffff
	.align		4
        /*0008*/ 	.word	0x00000000
	.align		4
        /*000c*/ 	.word	0xfffffffe
	.align		4
        /*0010*/ 	.word	0x00000000
	.align		4
        /*0014*/ 	.word	0xfffffffd
	.align		4
        /*0018*/ 	.word	0x00000000
	.align		4
        /*001c*/ 	.word	0xfffffffc


//--------------------- .text.triton_poi_fused_cat_convolution_16 --------------------------
	.section	.text.triton_poi_fused_cat_convolution_16,"ax",@progbits
	.sectionflags	@"SHF_BARRIERS=1"
	.align	128
        .global         triton_poi_fused_cat_convolution_16
        .type           triton_poi_fused_cat_convolution_16,@function
        .size           triton_poi_fused_cat_convolution_16,(.L_x_1 - triton_poi_fused_cat_convolution_16)
        .other          triton_poi_fused_cat_convolution_16,@"STO_CUDA_ENTRY STV_DEFAULT"
triton_poi_fused_cat_convolution_16:
.text.triton_poi_fused_cat_convolution_16:
[----:B------:R-:W0:Y:S01]  /*0000*/  LDC R1, c[0x0][0x28] ;  /* 0x00000a00ff017b82 */ /* 0x000e220000000800 */
[----:B------:R-:W1:Y:S07]  /*0010*/  S2R R12, SR_CTAID.Y ;  /* 0x00000000000c7919 */ /* 0x000e6e0000002600 */
[----:B------:R-:W2:Y:S01]  /*0020*/  LDC.64 R4, c[0x0][0x210] ;  /* 0x00008400ff047b82 */ /* 0x000ea20000000a00 */
[----:B------:R-:W-:Y:S01]  /*0030*/  ULDC.64 UR6, c[0x0][0x208] ;  /* 0x0000820000067ab9 */ /* 0x000fe20000000a00 */
[----:B------:R-:W3:Y:S01]  /*0040*/  S2R R9, SR_TID.X ;  /* 0x0000000000097919 */ /* 0x000ee20000002100 */
[----:B------:R-:W4:Y:S05]  /*0050*/  S2R R8, SR_CTAID.X ;  /* 0x0000000000087919 */ /* 0x000f2a0000002500 */
[----:B------:R-:W5:Y:S08]  /*0060*/  LDC.64 R14, c[0x0][0x218] ;  /* 0x00008600ff0e7b82 */ /* 0x000f700000000a00 */
[----:B------:R-:W2:Y:S08]  /*0070*/  LDC.64 R6, c[0x0][0x220] ;  /* 0x00008800ff067b82 */ /* 0x000eb00000000a00 */
[----:B------:R-:W5:Y:S01]  /*0080*/  LDC.64 R16, c[0x0][0x228] ;  /* 0x00008a00ff107b82 */ /* 0x000f620000000a00 */
[----:B-1----:R-:W-:-:S02]  /*0090*/  IMAD.SHL.U32 R12, R12, 0x10, RZ ;  /* 0x000000100c0c7824 */ /* 0x002fc400078e00ff */
[----:B---3--:R-:W-:Y:S01]  /*00a0*/  IMAD.SHL.U32 R3, R9, 0x2, RZ ;  /* 0x0000000209037824 */ /* 0x008fe200078e00ff */
[----:B------:R-:W-:Y:S01]  /*00b0*/  SHF.R.U32.HI R13, RZ, 0x3, R9 ;  /* 0x00000003ff0d7819 */ /* 0x000fe20000011609 */
[----:B----4-:R-:W-:-:S03]  /*00c0*/  IMAD.SHL.U32 R8, R8, 0x10, RZ ;  /* 0x0000001008087824 */ /* 0x010fc600078e00ff */
[----:B------:R-:W-:Y:S02]  /*00d0*/  LOP3.LUT R21, R12, 0xe, R3, 0xf8, !PT ;  /* 0x0000000e0c157812 */ /* 0x000fe400078ef803 */
[----:B------:R-:W-:-:S03]  /*00e0*/  SGXT.U32 R13, R13, 0x4 ;  /* 0x000000040d0d781a */ /* 0x000fc60000000000 */
[----:B------:R-:W-:Y:S01]  /*00f0*/  IMAD.HI R0, R21, 0x2aaaaaab, RZ ;  /* 0x2aaaaaab15007827 */ /* 0x000fe200078e02ff */
[----:B------:R-:W-:-:S04]  /*0100*/  LOP3.LUT R11, R8, R13, RZ, 0xfc, !PT ;  /* 0x0000000d080b7212 */ /* 0x000fc800078efcff */
[----:B------:R-:W-:Y:S02]  /*0110*/  SHF.R.U32.HI R3, RZ, 0x1f, R0 ;  /* 0x0000001fff037819 */ /* 0x000fe40000011600 */
[----:B------:R-:W-:Y:S02]  /*0120*/  ISETP.GE.AND P2, PT, R11, 0x9, PT ;  /* 0x000000090b00780c */ /* 0x000fe40003f46270 */
[----:B------:R-:W-:Y:S02]  /*0130*/  LEA.HI.SX32 R0, R0, R3, 0x1a ;  /* 0x0000000300007211 */ /* 0x000fe400078fd2ff */
[----:B------:R-:W-:-:S03]  /*0140*/  CS2R R2, SRZ ;  /* 0x0000000000027805 */ /* 0x000fc6000001ff00 */
[C---:B------:R-:W-:Y:S02]  /*0150*/  IMAD R10, R0.reuse, -0x180, R21 ;  /* 0xfffffe80000a7824 */ /* 0x040fe400078e0215 */
[----:B------:R-:W-:-:S03]  /*0160*/  IMAD R23, R0, 0x9, R11 ;  /* 0x0000000900177824 */ /* 0x000fc600078e020b */
[----:B------:R-:W-:Y:S01]  /*0170*/  ISETP.LT.AND P0, PT, R10, 0xc0, !P2 ;  /* 0x000000c00a00780c */ /* 0x000fe20005701270 */
[----:B------:R-:W-:-:S03]  /*0180*/  IMAD R23, R23, 0xc0, R10 ;  /* 0x000000c017177824 */ /* 0x000fc600078e020a */
[----:B------:R-:W-:Y:S01]  /*0190*/  ISETP.LT.AND P1, PT, R21, 0x600, P0 ;  /* 0x000006001500780c */ /* 0x000fe20000721270 */
[----:B--2---:R-:W-:Y:S01]  /*01a0*/  IMAD.WIDE R18, R23, 0x4, R4 ;  /* 0x0000000417127825 */ /* 0x004fe200078e0204 */
[----:B------:R-:W-:-:S04]  /*01b0*/  ISETP.LT.AND P0, PT, R21, 0x600, !P2 ;  /* 0x000006001500780c */ /* 0x000fc80005701270 */
[C---:B------:R-:W-:Y:S01]  /*01c0*/  ISETP.GT.AND P4, PT, R10.reuse, 0xbf, P0 ;  /* 0x000000bf0a00780c */ /* 0x040fe20000784270 */
[----:B------:R-:W-:Y:S01]  /*01d0*/  VIADD R23, R23, 0xffffff40 ;  /* 0xffffff4017177836 */ /* 0x000fe20000000000 */
[----:B------:R-:W-:Y:S01]  /*01e0*/  CS2R R4, SRZ ;  /* 0x0000000000047805 */ /* 0x000fe2000001ff00 */
[----:B-----5:R-:W-:Y:S01]  /*01f0*/  IMAD.WIDE R20, R10, 0x4, R14 ;  /* 0x000000040a147825 */ /* 0x020fe200078e020e */
[----:B------:R-:W-:-:S03]  /*0200*/  CS2R R14, SRZ ;  /* 0x00000000000e7805 */ /* 0x000fc6000001ff00 */
[----:B0-----:R-:W-:Y:S01]  /*0210*/  IMAD.WIDE R22, R23, 0x4, R6 ;  /* 0x0000000417167825 */ /* 0x001fe200078e0206 */
[----:B------:R-:W-:Y:S01]  /*0220*/  CS2R R6, SRZ ;  /* 0x0000000000067805 */ /* 0x000fe2000001ff00 */
[----:B------:R0:W2:Y:S02]  /*0230*/  @P1 LDG.E.EL.64 R2, desc[UR6][R18.64] ;  /* 0x0000000612021981 */ /* 0x0000a4000c2e1b00 */
[C---:B------:R-:W-:Y:S02]  /*0240*/  IMAD.WIDE R16, R10.reuse, 0x4, R16 ;  /* 0x000000040a107825 */ /* 0x040fe400078e0210 */
[----:B------:R2:W3:Y:S04]  /*0250*/  @P1 LDG.E.EL.64 R4, desc[UR6][R20.64] ;  /* 0x0000000614041981 */ /* 0x0004e8000c2e1b00 */
[----:B------:R3:W4:Y:S04]  /*0260*/  @P4 LDG.E.EL.64 R14, desc[UR6][R16.64+-0x300] ;  /* 0xfffd0006100e4981 */ /* 0x000728000c2e1b00 */
[----:B------:R-:W5:Y:S01]  /*0270*/  @P4 LDG.E.EL.64 R6, desc[UR6][R22.64] ;  /* 0x0000000616064981 */ /* 0x000f62000c2e1b00 */
[----:B------:R-:W1:Y:S01]  /*0280*/  S2UR UR5, SR_CgaCtaId ;  /* 0x00000000000579c3 */ /* 0x000e620000008800 */
[----:B0-----:R-:W-:Y:S01]  /*0290*/  IMAD.SHL.U32 R18, R9, 0x20, RZ ;  /* 0x0000002009127824 */ /* 0x001fe200078e00ff */
[----:B------:R-:W-:Y:S01]  /*02a0*/  UMOV UR4, 0x400 ;  /* 0x0000040000047882 */ /* 0x000fe20000000000 */
[----:B------:R-:W-:-:S03]  /*02b0*/  ISETP.GE.AND P2, PT, R10, 0xc0, PT ;  /* 0x000000c00a00780c */ /* 0x000fc60003f46270 */
[----:B------:R-:W-:-:S04]  /*02c0*/  LOP3.LUT R18, R18, 0xe0, RZ, 0xc0, !PT ;  /* 0x000000e012127812 */ /* 0x000fc800078ec0ff */
[----:B------:R-:W-:Y:S01]  /*02d0*/  LOP3.LUT R19, R18, 0x10, RZ, 0xfc, !PT ;  /* 0x0000001012137812 */ /* 0x000fe200078efcff */
[----:B-1----:R-:W-:-:S06]  /*02e0*/  UPRMT UR4, UR5, 0x654, UR4 ;  /* 0x0000065405047896 */ /* 0x002fcc0008000004 */
[----:B------:R-:W-:Y:S02]  /*02f0*/  LEA.HI R19, R19, UR4, RZ, 0x1e ;  /* 0x0000000413137c11 */ /* 0x000fe4000f8ff0ff */
[----:B--2---:R-:W-:Y:S02]  /*0300*/  SEL R20, R2, RZ, P1 ;  /* 0x000000ff02147207 */ /* 0x004fe40000800000 */
[C---:B------:R-:W-:Y:S02]  /*0310*/  LOP3.LUT R2, R18.reuse, R13, RZ, 0xfc, !PT ;  /* 0x0000000d12027212 */ /* 0x040fe400078efcff */
[----:B------:R-:W-:Y:S02]  /*0320*/  LEA.HI R13, R18, UR4, RZ, 0x1e ;  /* 0x00000004120d7c11 */ /* 0x000fe4000f8ff0ff */
[----:B---3--:R-:W-:Y:S01]  /*0330*/  SEL R17, R4, RZ, P1 ;  /* 0x000000ff04117207 */ /* 0x008fe20000800000 */
[C---:B------:R-:W-:Y:S01]  /*0340*/  IMAD R16, R2.reuse, 0x4, R19 ;  /* 0x0000000402107824 */ /* 0x040fe200078e0213 */
[----:B------:R-:W-:Y:S01]  /*0350*/  SEL R4, R5, RZ, P1 ;  /* 0x000000ff05047207 */ /* 0x000fe20000800000 */
[----:B------:R-:W-:Y:S01]  /*0360*/  IMAD R13, R2, 0x4, R13 ;  /* 0x00000004020d7824 */ /* 0x000fe200078e020d */
[----:B------:R-:W-:Y:S01]  /*0370*/  SEL R3, R3, RZ, P1 ;  /* 0x000000ff03037207 */ /* 0x000fe20000800000 */
[----:B------:R-:W-:Y:S01]  /*0380*/  FADD R2, R20, R17 ;  /* 0x0000001114027221 */ /* 0x000fe20000000000 */
[----:B----4-:R-:W-:-:S02]  /*0390*/  SEL R14, R14, RZ, P4 ;  /* 0x000000ff0e0e7207 */ /* 0x010fc40002000000 */
[----:B-----5:R-:W-:Y:S02]  /*03a0*/  SEL R5, R6, RZ, P4 ;  /* 0x000000ff06057207 */ /* 0x020fe40002000000 */
[----:B------:R-:W-:Y:S02]  /*03b0*/  SEL R15, R15, RZ, P4 ;  /* 0x000000ff0f0f7207 */ /* 0x000fe40002000000 */
[----:B------:R-:W-:Y:S02]  /*03c0*/  SEL R18, R7, RZ, P4 ;  /* 0x000000ff07127207 */ /* 0x000fe40002000000 */
[C---:B------:R-:W-:Y:S01]  /*03d0*/  FSETP.GEU.AND P3, PT, R3.reuse, -R4, PT ;  /* 0x800000040300720b */ /* 0x040fe20003f6e000 */
[----:B------:R-:W-:Y:S01]  /*03e0*/  FADD R3, R3, R4 ;  /* 0x0000000403037221 */ /* 0x000fe20000000000 */
[C---:B------:R-:W-:Y:S01]  /*03f0*/  FSETP.GEU.AND P5, PT, R5.reuse, -R14, PT ;  /* 0x8000000e0500720b */ /* 0x040fe20003fae000 */
[----:B------:R-:W-:Y:S01]  /*0400*/  FADD R14, R5, R14 ;  /* 0x0000000e050e7221 */ /* 0x000fe20000000000 */
[----:B------:R-:W-:-:S02]  /*0410*/  FSETP.GEU.AND P1, PT, R20, -R17, PT ;  /* 0x800000111400720b */ /* 0x000fc40003f2e000 */
[C---:B------:R-:W-:Y:S01]  /*0420*/  FSETP.GEU.AND P4, PT, R18.reuse, -R15, PT ;  /* 0x8000000f1200720b */ /* 0x040fe20003f8e000 */
[----:B------:R-:W-:Y:S01]  /*0430*/  FADD R15, R18, R15 ;  /* 0x0000000f120f7221 */ /* 0x000fe20000000000 */
[----:B------:R-:W-:Y:S02]  /*0440*/  FSEL R2, R2, RZ, P1 ;  /* 0x000000ff02027208 */ /* 0x000fe40000800000 */
[----:B------:R-:W-:Y:S02]  /*0450*/  FSEL R3, R3, RZ, P3 ;  /* 0x000000ff03037208 */ /* 0x000fe40001800000 */
[----:B------:R-:W-:Y:S02]  /*0460*/  @P2 FSEL R2, R14, RZ, P5 ;  /* 0x000000ff0e022208 */ /* 0x000fe40002800000 */
[----:B------:R-:W-:Y:S02]  /*0470*/  @P2 FSEL R3, R15, RZ, P4 ;  /* 0x000000ff0f032208 */ /* 0x000fe40002000000 */
[----:B------:R-:W-:Y:S01]  /*0480*/  LOP3.LUT R4, R9, 0x7f, RZ, 0xc0, !PT ;  /* 0x0000007f09047812 */ /* 0x000fe200078ec0ff */
[----:B------:R0:W-:Y:S01]  /*0490*/  STS [R13], R2 ;  /* 0x000000020d007388 */ /* 0x0001e20000000800 */
[----:B------:R-:W-:-:S02]  /*04a0*/  SHF.R.U32.HI R5, RZ, 0x2, R9 ;  /* 0x00000002ff057819 */ /* 0x000fc40000011609 */
[----:B------:R-:W-:Y:S01]  /*04b0*/  LOP3.LUT R6, R4, 0x80, RZ, 0xfc, !PT ;  /* 0x0000008004067812 */ /* 0x000fe200078efcff */
[----:B------:R-:W-:Y:S01]  /*04c0*/  STS [R16+0x40], R3 ;  /* 0x0000400310007388 */ /* 0x000fe20000000800 */
[----:B------:R-:W-:Y:S02]  /*04d0*/  LOP3.LUT R5, R5, 0x1c, RZ, 0xc0, !PT ;  /* 0x0000001c05057812 */ /* 0x000fe400078ec0ff */
[----:B------:R-:W-:Y:S02]  /*04e0*/  SHF.R.U32.HI R6, RZ, 0x2, R6 ;  /* 0x00000002ff067819 */ /* 0x000fe40000011606 */
[----:B------:R-:W-:Y:S01]  /*04f0*/  SHF.R.U32.HI R15, RZ, 0x4, R9 ;  /* 0x00000004ff0f7819 */ /* 0x000fe20000011609 */
[----:B------:R-:W-:Y:S01]  /*0500*/  VIADD R5, R5, UR4 ;  /* 0x0000000405057c36 */ /* 0x000fe20008000000 */
[----:B------:R-:W-:Y:S01]  /*0510*/  LOP3.LUT R6, R6, 0x3c, RZ, 0xc0, !PT ;  /* 0x0000003c06067812 */ /* 0x000fe200078ec0ff */
[----:B0-----:R-:W-:Y:S01]  /*0520*/  IMAD R13, R11, 0x180, R10 ;  /* 0x000001800b0d7824 */ /* 0x001fe200078e020a */
[----:B------:R-:W-:Y:S01]  /*0530*/  SGXT.U32 R15, R15, 0x3 ;  /* 0x000000030f0f781a */ /* 0x000fe20000000000 */
[----:B------:R-:W-:Y:S01]  /*0540*/  IMAD R17, R4, 0x4, R5 ;  /* 0x0000000404117824 */ /* 0x000fe200078e0205 */
[----:B------:R-:W-:Y:S01]  /*0550*/  BAR.SYNC.DEFER_BLOCKING 0x0 ;  /* 0x0000000000007b1d */ /* 0x000fe20000010000 */
[----:B------:R-:W-:Y:S01]  /*0560*/  VIADD R7, R6, UR4 ;  /* 0x0000000406077c36 */ /* 0x000fe20008000000 */
[----:B------:R-:W-:Y:S01]  /*0570*/  LOP3.LUT R14, R8, 0xf, R9, 0xf8, !PT ;  /* 0x0000000f080e7812 */ /* 0x000fe200078ef809 */
[----:B------:R-:W-:Y:S01]  /*0580*/  IMAD R13, R0, 0xd80, R13 ;  /* 0x00000d80000d7824 */ /* 0x000fe200078e020d */
[----:B------:R-:W-:Y:S01]  /*0590*/  LOP3.LUT R15, R12, R15, RZ, 0xfc, !PT ;  /* 0x0000000f0c0f7212 */ /* 0x000fe200078efcff */
[----:B------:R-:W-:Y:S01]  /*05a0*/  IMAD R18, R4, 0x4, R7 ;  /* 0x0000000404127824 */ /* 0x000fe200078e0207 */
[----:B------:R-:W-:-:S02]  /*05b0*/  ISETP.GE.AND P1, PT, R14, 0x9, PT ;  /* 0x000000090e00780c */ /* 0x000fc40003f26270 */
[----:B------:R-:W0:Y:S01]  /*05c0*/  LDC.64 R6, c[0x0][0x230] ;  /* 0x00008c00ff067b82 */ /* 0x000e220000000a00 */
[C---:B------:R-:W-:Y:S01]  /*05d0*/  LOP3.LUT R8, R15.reuse, 0x8, RZ, 0xfc, !PT ;  /* 0x000000080f087812 */ /* 0x040fe200078efcff */
[C---:B------:R-:W-:Y:S01]  /*05e0*/  IMAD R9, R15.reuse, 0x9, R14 ;  /* 0x000000090f097824 */ /* 0x040fe200078e020e */
[----:B------:R-:W-:Y:S02]  /*05f0*/  ISETP.LT.AND P2, PT, R15, 0x600, !P1 ;  /* 0x000006000f00780c */ /* 0x000fe40004f41270 */
[----:B------:R-:W-:Y:S01]  /*0600*/  ISETP.LT.AND P1, PT, R8, 0x600, !P1 ;  /* 0x000006000800780c */ /* 0x000fe20004f21270 */
[C---:B------:R-:W-:Y:S02]  /*0610*/  VIADD R11, R9.reuse, 0x48 ;  /* 0x00000048090b7836 */ /* 0x040fe40000000000 */
[----:B------:R-:W1:Y:S01]  /*0620*/  LDC.64 R4, c[0x0][0x238] ;  /* 0x00008e00ff047b82 */ /* 0x000e620000000a00 */
[----:B------:R-:W2:Y:S04]  /*0630*/  LDS R17, [R17] ;  /* 0x0000000011117984 */ /* 0x000ea80000000800 */
[----:B------:R-:W3:Y:S01]  /*0640*/  LDS R19, [R18+0x200] ;  /* 0x0002000012137984 */ /* 0x000ee20000000800 */
[----:B0-----:R-:W-:-:S04]  /*0650*/  IMAD.WIDE R8, R9, 0x4, R6 ;  /* 0x0000000409087825 */ /* 0x001fc800078e0206 */
[----:B------:R-:W-:-:S04]  /*0660*/  IMAD.WIDE R6, R11, 0x4, R6 ;  /* 0x000000040b067825 */ /* 0x000fc800078e0206 */
[----:B-1----:R-:W-:Y:S01]  /*0670*/  IMAD.WIDE R4, R13, 0x4, R4 ;  /* 0x000000040d047825 */ /* 0x002fe200078e0204 */
[----:B--2---:R0:W-:Y:S04]  /*0680*/  @P2 STG.E desc[UR6][R8.64], R17 ;  /* 0x0000001108002986 */ /* 0x0041e8000c101906 */
[----:B---3--:R0:W-:Y:S02]  /*0690*/  @P1 STG.E desc[UR6][R6.64], R19 ;  /* 0x0000001306001986 */ /* 0x0081e4000c101906 */
[----:B0-----:R-:W-:Y:S05]  /*06a0*/  @!P0 EXIT ;  /* 0x000000000000894d */ /* 0x001fea0003800000 */
[----:B------:R-:W-:Y:S01]  /*06b0*/  STG.E.64 desc[UR6][R4.64], R2 ;  /* 0x0000000204007986 */ /* 0x000fe2000c101b06 */
[----:B------:R-:W-:Y:S05]  /*06c0*/  EXIT ;  /* 0x000000000000794d */ /* 0x000fea0003800000 */
.L_x_0:
[----:B------:R-:W-:-:S00]  /*06d0*/  BRA `(.L_x_0) ;  /* 0xfffffffc00fc7947 */ /* 0x000fc0000383ffff */
[----:B------:R-:W-:-:S00]  /*06e0*/  NOP ;  /* 0x0000000000007918 */ /* 0x000fc00000000000 */
        /* <DEDUP_REMOVED lines=9> */
.L_x_1:


//--------------------- .nv.shared.triton_poi_fused_cat_convolution_16 --------------------------
	.section	.nv.shared.triton_poi_fused_cat_convolution_16,"aw",@nobits
	.sectionflags	@""
	.align	16
	.zero		1024


//--------------------- .nv.constant0.triton_poi_fused_cat_convolution_16 --------------------------
	.section	.nv.constant0.triton_poi_fused_cat_convolution_16,"a",@progbits
	.sectionflags	@""
	.align	4
.nv.constant0.triton_poi_fused_cat_convolution_16:
	.zero		584
